	.headerflags	@"EF_CUDA_TEXMODE_UNIFIED EF_CUDA_64BIT_ADDRESS EF_CUDA_ACCELERATORS EF_CUDA_SM90 EF_CUDA_VIRTUAL_SM(EF_CUDA_SM90)"
	.elftype	@"ET_EXEC"


//--------------------- .nv.info                  --------------------------
	.section	.nv.info,"",@"SHT_CUDA_INFO"
	.align	4


	//----- nvinfo : EIATTR_REGCOUNT
	.align		4
        /*0000*/ 	.byte	0x04, 0x2f
        /*0002*/ 	.short	(.L_3 - .L_2)
	.align		4
.L_2:
        /*0004*/ 	.word	index@(triton_poi_fused__native_batch_norm_legit_no_training_convolution_hardtanh_8)
        /*0008*/ 	.word	0x00000014


	//----- nvinfo : EIATTR_MIN_STACK_SIZE
	.align		4
.L_3:
        /*000c*/ 	.byte	0x04, 0x12
        /*000e*/ 	.short	(.L_5 - .L_4)
	.align		4
.L_4:
        /*0010*/ 	.word	index@(triton_poi_fused__native_batch_norm_legit_no_training_convolution_hardtanh_8)
        /*0014*/ 	.word	0x00000000


	//----- nvinfo : EIATTR_FRAME_SIZE
	.align		4
.L_5:
        /*0018*/ 	.byte	0x04, 0x11
        /*001a*/ 	.short	(.L_7 - .L_6)
	.align		4
.L_6:
        /*001c*/ 	.word	index@(triton_poi_fused__native_batch_norm_legit_no_training_convolution_hardtanh_8)
        /*0020*/ 	.word	0x00000000


	//----- nvinfo : EIATTR_MIN_STACK_SIZE
	.align		4
.L_7:
        /*0024*/ 	.byte	0x04, 0x12
        /*0026*/ 	.short	(.L_9 - .L_8)
	.align		4
.L_8:
        /*0028*/ 	.word	index@(triton_poi_fused__native_batch_norm_legit_no_training_convolution_hardtanh_8)
        /*002c*/ 	.word	0x00000000
.L_9:


//--------------------- .nv.info.triton_poi_fused__native_batch_norm_legit_no_training_convolution_hardtanh_8 --------------------------
	.section	.nv.info.triton_poi_fused__native_batch_norm_legit_no_training_convolution_hardtanh_8,"",@"SHT_CUDA_INFO"
	.sectionflags	@""
	.align	4


	//----- nvinfo : EIATTR_CUDA_API_VERSION
	.align		4
        /*0000*/ 	.byte	0x04, 0x37
        /*0002*/ 	.short	(.L_11 - .L_10)
.L_10:
        /*0004*/ 	.word	0x0000007c


	//----- nvinfo : EIATTR_KPARAM_INFO
	.align		4
.L_11:
        /*0008*/ 	.byte	0x04, 0x17
        /*000a*/ 	.short	(.L_13 - .L_12)
.L_12:
        /*000c*/ 	.word	0x00000000
        /*0010*/ 	.short	0x0007
        /*0012*/ 	.short	0x0038
        /*0014*/ 	.byte	0x00, 0xf0, 0x11, 0x00


	//----- nvinfo : EIATTR_KPARAM_INFO
	.align		4
.L_13:
        /*0018*/ 	.byte	0x04, 0x17
        /*001a*/ 	.short	(.L_15 - .L_14)
.L_14:
        /*001c*/ 	.word	0x00000000
        /*0020*/ 	.short	0x0006
        /*0022*/ 	.short	0x0030
        /*0024*/ 	.byte	0x00, 0xf4, 0x21, 0x00


	//----- nvinfo : EIATTR_KPARAM_INFO
	.align		4
.L_15:
        /*0028*/ 	.byte	0x04, 0x17
        /*002a*/ 	.short	(.L_17 - .L_16)
.L_16:
        /*002c*/ 	.word	0x00000000
        /*0030*/ 	.short	0x0005
        /*0032*/ 	.short	0x0028
        /*0034*/ 	.byte	0x00, 0xf4, 0x21, 0x00


	//----- nvinfo : EIATTR_KPARAM_INFO
	.align		4
.L_17:
        /*0038*/ 	.byte	0x04, 0x17
        /*003a*/ 	.short	(.L_19 - .L_18)
.L_18:
        /*003c*/ 	.word	0x00000000
        /*0040*/ 	.short	0x0004
        /*0042*/ 	.short	0x0020
        /*0044*/ 	.byte	0x00, 0xf4, 0x21, 0x00


	//----- nvinfo : EIATTR_KPARAM_INFO
	.align		4
.L_19:
        /*0048*/ 	.byte	0x04, 0x17
        /*004a*/ 	.short	(.L_21 - .L_20)
.L_20:
        /*004c*/ 	.word	0x00000000
        /*0050*/ 	.short	0x0003
        /*0052*/ 	.short	0x0018
        /*0054*/ 	.byte	0x00, 0xf4, 0x21, 0x00


	//----- nvinfo : EIATTR_KPARAM_INFO
	.align		4
.L_21:
        /*0058*/ 	.byte	0x04, 0x17
        /*005a*/ 	.short	(.L_23 - .L_22)
.L_22:
        /*005c*/ 	.word	0x00000000
        /*0060*/ 	.short	0x0002
        /*0062*/ 	.short	0x0010
        /*0064*/ 	.byte	0x00, 0xf4, 0x21, 0x00


	//----- nvinfo : EIATTR_KPARAM_INFO
	.align		4
.L_23:
        /*0068*/ 	.byte	0x04, 0x17
        /*006a*/ 	.short	(.L_25 - .L_24)
.L_24:
        /*006c*/ 	.word	0x00000000
        /*0070*/ 	.short	0x0001
        /*0072*/ 	.short	0x0008
        /*0074*/ 	.byte	0x00, 0xf4, 0x21, 0x00


	//----- nvinfo : EIATTR_KPARAM_INFO
	.align		4
.L_25:
        /*0078*/ 	.byte	0x04, 0x17
        /*007a*/ 	.short	(.L_27 - .L_26)
.L_26:
        /*007c*/ 	.word	0x00000000
        /*0080*/ 	.short	0x0000
        /*0082*/ 	.short	0x0000
        /*0084*/ 	.byte	0x00, 0xf4, 0x21, 0x00


	//----- nvinfo : EIATTR_SPARSE_MMA_MASK
	.align		4
.L_27:
        /*0088*/ 	.byte	0x03, 0x50
        /*008a*/ 	.short	0x0000


	//----- nvinfo : EIATTR_MAXREG_COUNT
	.align		4
        /*008c*/ 	.byte	0x03, 0x1b
        /*008e*/ 	.short	0x00ff


	//----- nvinfo : EIATTR_EXIT_INSTR_OFFSETS
	.align		4
        /*0090*/ 	.byte	0x04, 0x1c
        /*0092*/ 	.short	(.L_29 - .L_28)


	//   ....[0]....
.L_28:
        /*0094*/ 	.word	0x00000410


	//----- nvinfo : EIATTR_REQNTID
	.align		4
.L_29:
        /*0098*/ 	.byte	0x04, 0x10
        /*009a*/ 	.short	(.L_31 - .L_30)
.L_30:
        /*009c*/ 	.word	0x00000100
        /*00a0*/ 	.word	0x00000001
        /*00a4*/ 	.word	0x00000001


	//----- nvinfo : EIATTR_CBANK_PARAM_SIZE
	.align		4
.L_31:
        /*00a8*/ 	.byte	0x03, 0x19
        /*00aa*/ 	.short	0x003c


	//----- nvinfo : EIATTR_PARAM_CBANK
	.align		4
        /*00ac*/ 	.byte	0x04, 0x0a
        /*00ae*/ 	.short	(.L_33 - .L_32)
	.align		4
.L_32:
        /*00b0*/ 	.word	index@(.nv.constant0.triton_poi_fused__native_batch_norm_legit_no_training_convolution_hardtanh_8)
        /*00b4*/ 	.short	0x0210
        /*00b6*/ 	.short	0x003c


	//----- nvinfo : EIATTR_SW_WAR
	.align		4
.L_33:
        /*00b8*/ 	.byte	0x04, 0x36
        /*00ba*/ 	.short	(.L_35 - .L_34)
.L_34:
        /*00bc*/ 	.word	0x00000008
.L_35:


//--------------------- .nv.callgraph             --------------------------
	.section	.nv.callgraph,"",@"SHT_CUDA_CALLGRAPH"
	.align	4
	.sectionentsize	8
	.align		4
        /*0000*/ 	.word	0x00000000
	.align		4
        /*0004*/ 	.word	0xffffffff
	.align		4
        /*0008*/ 	.word	0x00000000
	.align		4
        /*000c*/ 	.word	0xfffffffe
	.align		4
        /*0010*/ 	.word	0x00000000
	.align		4
        /*0014*/ 	.word	0xfffffffd
	.align		4
        /*0018*/ 	.word	0x00000000
	.align		4
        /*001c*/ 	.word	0xfffffffc


//--------------------- .nv.constant4             --------------------------
	.section	.nv.constant4,"a",@progbits
	.align	8
	.align		8
.nv.constant4:
        /*0000*/ 	.dword	_$_str
	.align		8
        /*0008*/ 	.dword	_$_str_$_2


//--------------------- .text.triton_poi_fused__native_batch_norm_legit_no_training_convolution_hardtanh_8 --------------------------
	.section	.text.triton_poi_fused__native_batch_norm_legit_no_training_convolution_hardtanh_8,"ax",@progbits
	.align	128
        .global         triton_poi_fused__native_batch_norm_legit_no_training_convolution_hardtanh_8
        .type           triton_poi_fused__native_batch_norm_legit_no_training_convolution_hardtanh_8,@function
        .size           triton_poi_fused__native_batch_norm_legit_no_training_convolution_hardtanh_8,(.L_x_1 - triton_poi_fused__native_batch_norm_legit_no_training_convolution_hardtanh_8)
        .other          triton_poi_fused__native_batch_norm_legit_no_training_convolution_hardtanh_8,@"STO_CUDA_ENTRY STV_DEFAULT"
triton_poi_fused__native_batch_norm_legit_no_training_convolution_hardtanh_8:
.text.triton_poi_fused__native_batch_norm_legit_no_training_convolution_hardtanh_8:
[----:B------:R-:W-:Y:S01]  /*0000*/  LDC R1, c[0x0][0x28] ;  /* 0x00000a00ff017b82 */ /* 0x000fe20000000800 */
[----:B------:R-:W1:Y:S07]  /*0010*/  S2R R0, SR_TID.X ;  /* 0x0000000000007919 */ /* 0x000e6e0000002100 */
[----:B------:R-:W2:Y:S01]  /*0020*/  LDC.64 R12, c[0x0][0x228] ;  /* 0x00008a00ff0c7b82 */ /* 0x000ea20000000a00 */
[----:B------:R-:W-:Y:S01]  /*0030*/  ULDC.64 UR4, c[0x0][0x208] ;  /* 0x0000820000047ab9 */ /* 0x000fe20000000a00 */
[----:B------:R-:W3:Y:S06]  /*0040*/  S2R R5, SR_CTAID.X ;  /* 0x0000000000057919 */ /* 0x000eec0000002500 */
[----:B------:R-:W4:Y:S08]  /*0050*/  LDC.64 R8, c[0x0][0x218] ;  /* 0x00008600ff087b82 */ /* 0x000f300000000a00 */
[----:B------:R-:W5:Y:S08]  /*0060*/  LDC.64 R10, c[0x0][0x220] ;  /* 0x00008800ff0a7b82 */ /* 0x000f700000000a00 */
[----:B------:R-:W4:Y:S01]  /*0070*/  LDC.64 R14, c[0x0][0x230] ;  /* 0x00008c00ff0e7b82 */ /* 0x000f220000000a00 */
[----:B-1----:R-:W-:Y:S01]  /*0080*/  IMAD.SHL.U32 R0, R0, 0x2, RZ ;  /* 0x0000000200007824 */ /* 0x002fe200078e00ff */
[----:B---3--:R-:W-:-:S04]  /*0090*/  SHF.R.S32.HI R3, RZ, 0x16, R5 ;  /* 0x00000016ff037819 */ /* 0x008fc80000011405 */
[----:B------:R-:W-:Y:S02]  /*00a0*/  LOP3.LUT R0, R0, 0x1fe, RZ, 0xc0, !PT ;  /* 0x000001fe00007812 */ /* 0x000fe400078ec0ff */
[----:B------:R-:W-:-:S03]  /*00b0*/  SGXT R3, R3, 0x1 ;  /* 0x000000010303781a */ /* 0x000fc60000000200 */
[----:B------:R-:W-:Y:S02]  /*00c0*/  IMAD R0, R5, 0x200, R0 ;  /* 0x0000020005007824 */ /* 0x000fe400078e0200 */
[----:B------:R-:W1:Y:S03]  /*00d0*/  LDC.64 R4, c[0x0][0x238] ;  /* 0x00008e00ff047b82 */ /* 0x000e660000000a00 */
[----:B------:R-:W-:-:S04]  /*00e0*/  LEA.HI R3, R3, R0, RZ, 0xa ;  /* 0x0000000003037211 */ /* 0x000fc800078f50ff */
[----:B------:R-:W-:-:S04]  /*00f0*/  SHF.R.S32.HI R3, RZ, 0xa, R3 ;  /* 0x0000000aff037819 */ /* 0x000fc80000011403 */
[----:B------:R-:W-:-:S04]  /*0100*/  LEA.HI R2, R3, R3, RZ, 0x9 ;  /* 0x0000000303027211 */ /* 0x000fc800078f48ff */
[----:B------:R-:W-:-:S04]  /*0110*/  LOP3.LUT R2, R2, 0xfffffe00, RZ, 0xc0, !PT ;  /* 0xfffffe0002027812 */ /* 0x000fc800078ec0ff */
[----:B------:R-:W-:Y:S02]  /*0120*/  IADD3 R17, R3, -R2, RZ ;  /* 0x8000000203117210 */ /* 0x000fe40007ffe0ff */
[----:B------:R-:W3:Y:S03]  /*0130*/  LDC.64 R2, c[0x0][0x210] ;  /* 0x00008400ff027b82 */ /* 0x000ee60000000a00 */
[----:B--2---:R-:W-:-:S05]  /*0140*/  IMAD.WIDE R12, R17, 0x4, R12 ;  /* 0x00000004110c7825 */ /* 0x004fca00078e020c */
[----:B------:R2:W2:Y:S01]  /*0150*/  LDG.E.EL R16, desc[UR4][R12.64] ;  /* 0x000000040c107981 */ /* 0x0004a2000c2e1900 */
[----:B----4-:R-:W-:-:S04]  /*0160*/  IMAD.WIDE R8, R17, 0x4, R8 ;  /* 0x0000000411087825 */ /* 0x010fc800078e0208 */
[----:B-----5:R-:W-:Y:S02]  /*0170*/  IMAD.WIDE R10, R17, 0x4, R10 ;  /* 0x00000004110a7825 */ /* 0x020fe400078e020a */
[----:B------:R4:W5:Y:S04]  /*0180*/  LDG.E.EL R8, desc[UR4][R8.64] ;  /* 0x0000000408087981 */ /* 0x000968000c2e1900 */
[----:B------:R-:W5:Y:S01]  /*0190*/  LDG.E.EL R10, desc[UR4][R10.64] ;  /* 0x000000040a0a7981 */ /* 0x000f62000c2e1900 */
[----:B---3--:R-:W-:-:S05]  /*01a0*/  IMAD.WIDE R2, R0, 0x4, R2 ;  /* 0x0000000400027825 */ /* 0x008fca00078e0202 */
[----:B------:R-:W5:Y:S01]  /*01b0*/  LDG.E.64 R6, desc[UR4][R2.64] ;  /* 0x0000000402067981 */ /* 0x000f62000c1e1b00 */
[----:B0-2---:R-:W-:-:S04]  /*01c0*/  IMAD.WIDE R12, R17, 0x4, R14 ;  /* 0x00000004110c7825 */ /* 0x005fc800078e020e */
[----:B-1----:R-:W-:Y:S02]  /*01d0*/  IMAD.WIDE R4, R17, 0x4, R4 ;  /* 0x0000000411047825 */ /* 0x002fe400078e0204 */
[----:B------:R-:W2:Y:S04]  /*01e0*/  LDG.E.EL R12, desc[UR4][R12.64] ;  /* 0x000000040c0c7981 */ /* 0x000ea8000c2e1900 */
[----:B------:R0:W2:Y:S01]  /*01f0*/  LDG.E.EL R15, desc[UR4][R4.64] ;  /* 0x00000004040f7981 */ /* 0x0000a2000c2e1900 */
[----:B----4-:R-:W-:Y:S01]  /*0200*/  HFMA2.MMA R9, -RZ, RZ, 1.625, 0 ;  /* 0x3e800000ff097435 */ /* 0x010fe200000001ff */
[----:B------:R-:W-:-:S04]  /*0210*/  FADD R16, R16, 9.9999997473787516356e-06 ;  /* 0x3727c5ac10107421 */ /* 0x000fc80000000000 */
[----:B------:R-:W1:Y:S02]  /*0220*/  MUFU.SQRT R14, R16 ;  /* 0x00000010000e7308 */ /* 0x000e640000002000 */
[C---:B-1----:R-:W-:Y:S02]  /*0230*/  FSETP.GT.AND P0, PT, R14.reuse, 8.50705917302346158658e+37, PT ;  /* 0x7e8000000e00780b */ /* 0x042fe40003f04000 */
[----:B------:R-:W-:-:S11]  /*0240*/  FSETP.GEU.AND P1, PT, R14, 1.175494350822287508e-38, PT ;  /* 0x008000000e00780b */ /* 0x000fd60003f2e000 */
[----:B------:R-:W-:-:S04]  /*0250*/  @P0 FMUL R14, R14, 0.25 ;  /* 0x3e8000000e0e0820 */ /* 0x000fc80000400000 */
[----:B------:R-:W-:-:S06]  /*0260*/  @!P1 FMUL R14, R14, 16777216 ;  /* 0x4b8000000e0e9820 */ /* 0x000fcc0000400000 */
[----:B------:R-:W1:Y:S01]  /*0270*/  MUFU.RCP R14, R14 ;  /* 0x0000000e000e7308 */ /* 0x000e620000001000 */
[----:B------:R-:W-:Y:S01]  /*0280*/  FSEL R9, R9, 1, P0 ;  /* 0x3f80000009097808 */ /* 0x000fe20000000000 */
[--C-:B-----5:R-:W-:Y:S01]  /*0290*/  FADD R6, R6, R8.reuse ;  /* 0x0000000806067221 */ /* 0x120fe20000000000 */
[----:B------:R-:W-:-:S03]  /*02a0*/  FADD R7, R7, R8 ;  /* 0x0000000807077221 */ /* 0x000fc60000000000 */
[----:B------:R-:W-:Y:S01]  /*02b0*/  @!P1 FMUL R9, R9, 16777216 ;  /* 0x4b80000009099820 */ /* 0x000fe20000400000 */
[C---:B0-----:R-:W-:Y:S01]  /*02c0*/  FADD R4, -R10.reuse, R6 ;  /* 0x000000060a047221 */ /* 0x041fe20000000100 */
[----:B------:R-:W-:Y:S02]  /*02d0*/  FADD R10, -R10, R7 ;  /* 0x000000070a0a7221 */ /* 0x000fe40000000100 */
[----:B-1----:R-:W-:-:S04]  /*02e0*/  FMUL R9, R14, R9 ;  /* 0x000000090e097220 */ /* 0x002fc80000400000 */
[-C--:B------:R-:W-:Y:S01]  /*02f0*/  FMUL R8, R4, R9.reuse ;  /* 0x0000000904087220 */ /* 0x080fe20000400000 */
[----:B------:R-:W-:Y:S01]  /*0300*/  FMUL R10, R10, R9 ;  /* 0x000000090a0a7220 */ /* 0x000fe20000400000 */
[----:B------:R-:W0:Y:S02]  /*0310*/  LDC.64 R4, c[0x0][0x240] ;  /* 0x00009000ff047b82 */ /* 0x000e240000000a00 */
[C-C-:B--2---:R-:W-:Y:S01]  /*0320*/  FFMA R8, R12.reuse, R8, R15.reuse ;  /* 0x000000080c087223 */ /* 0x144fe2000000000f */
[----:B------:R-:W-:-:S04]  /*0330*/  FFMA R10, R12, R10, R15 ;  /* 0x0000000a0c0a7223 */ /* 0x000fc8000000000f */
[----:B------:R-:W-:Y:S02]  /*0340*/  FSETP.GTU.AND P0, PT, R8, RZ, PT ;  /* 0x000000ff0800720b */ /* 0x000fe40003f0c000 */
[----:B------:R-:W-:Y:S02]  /*0350*/  FSETP.GTU.AND P1, PT, R10, RZ, PT ;  /* 0x000000ff0a00720b */ /* 0x000fe40003f2c000 */
[----:B------:R-:W-:Y:S02]  /*0360*/  FSEL R8, R8, RZ, P0 ;  /* 0x000000ff08087208 */ /* 0x000fe40000000000 */
[----:B------:R-:W-:Y:S02]  /*0370*/  FSEL R9, R10, RZ, P1 ;  /* 0x000000ff0a097208 */ /* 0x000fe40000800000 */
[----:B------:R-:W-:Y:S02]  /*0380*/  FSETP.GEU.AND P2, PT, R8, 6, PT ;  /* 0x40c000000800780b */ /* 0x000fe40003f4e000 */
[----:B------:R-:W-:-:S02]  /*0390*/  FSETP.GEU.AND P3, PT, R9, 6, PT ;  /* 0x40c000000900780b */ /* 0x000fc40003f6e000 */
[----:B------:R-:W-:Y:S02]  /*03a0*/  FSETP.NAN.AND P0, PT, R8, R8, PT ;  /* 0x000000080800720b */ /* 0x000fe40003f08000 */
[----:B------:R-:W-:Y:S01]  /*03b0*/  FSETP.NAN.AND P1, PT, R9, R9, PT ;  /* 0x000000090900720b */ /* 0x000fe20003f28000 */
[----:B0-----:R-:W-:-:S06]  /*03c0*/  IMAD.WIDE R4, R0, 0x4, R4 ;  /* 0x0000000400047825 */ /* 0x001fcc00078e0204 */
[----:B------:R-:W-:Y:S02]  /*03d0*/  @P2 SEL R8, R8, 0x40c00000, P0 ;  /* 0x40c0000008082807 */ /* 0x000fe40000000000 */
[----:B------:R-:W-:Y:S01]  /*03e0*/  @P3 SEL R9, R9, 0x40c00000, P1 ;  /* 0x40c0000009093807 */ /* 0x000fe20000800000 */
[----:B------:R-:W-:Y:S04]  /*03f0*/  STG.E.64 desc[UR4][R2.64], R6 ;  /* 0x0000000602007986 */ /* 0x000fe8000c101b04 */
[----:B------:R-:W-:Y:S01]  /*0400*/  STG.E.64 desc[UR4][R4.64], R8 ;  /* 0x0000000804007986 */ /* 0x000fe2000c101b04 */
[----:B------:R-:W-:Y:S05]  /*0410*/  EXIT ;  /* 0x000000000000794d */ /* 0x000fea0003800000 */
.L_x_0:
[----:B------:R-:W-:-:S00]  /*0420*/  BRA `(.L_x_0) ;  /* 0xfffffffc00fc7947 */ /* 0x000fc0000383ffff */
[----:B------:R-:W-:-:S00]  /*0430*/  NOP ;  /* 0x0000000000007918 */ /* 0x000fc00000000000 */
        /* <DEDUP_REMOVED lines=12> */
.L_x_1:


//--------------------- .nv.global.init           --------------------------
	.section	.nv.global.init,"aw",@progbits
.nv.global.init:
	.type		_$_str,@object
	.size		_$_str,(_$_str_$_2 - _$_str)
_$_str:
        /*0000*/ 	.byte	0x5f, 0x5f, 0x43, 0x55, 0x44, 0x41, 0x5f, 0x46, 0x54, 0x5a, 0x00
	.type		_$_str_$_2,@object
	.size		_$_str_$_2,(.L_1 - _$_str_$_2)
_$_str_$_2:
        /*000b*/ 	.byte	0x5f, 0x5f, 0x43, 0x55, 0x44, 0x41, 0x5f, 0x50, 0x52, 0x45, 0x43, 0x5f, 0x53, 0x51, 0x52, 0x54
        /*001b*/ 	.byte	0x00
.L_1:


//--------------------- .nv.constant0.triton_poi_fused__native_batch_norm_legit_no_training_convolution_hardtanh_8 --------------------------
	.section	.nv.constant0.triton_poi_fused__native_batch_norm_legit_no_training_convolution_hardtanh_8,"a",@progbits
	.sectionflags	@""
	.align	4
.nv.constant0.triton_poi_fused__native_batch_norm_legit_no_training_convolution_hardtanh_8:
	.zero		588
